	.headerflags	@"EF_CUDA_TEXMODE_UNIFIED EF_CUDA_64BIT_ADDRESS EF_CUDA_ACCELERATORS EF_CUDA_SM90 EF_CUDA_VIRTUAL_SM(EF_CUDA_SM90)"
	.elftype	@"ET_EXEC"


//--------------------- .nv.info                  --------------------------
	.section	.nv.info,"",@"SHT_CUDA_INFO"
	.align	4


	//----- nvinfo : EIATTR_REGCOUNT
	.align		4
        /*0000*/ 	.byte	0x04, 0x2f
        /*0002*/ 	.short	(.L_3 - .L_2)
	.align		4
.L_2:
        /*0004*/ 	.word	index@(triton_poi_fused__native_batch_norm_legit_no_training_hardtanh_20)
        /*0008*/ 	.word	0x00000010


	//----- nvinfo : EIATTR_MIN_STACK_SIZE
	.align		4
.L_3:
        /*000c*/ 	.byte	0x04, 0x12
        /*000e*/ 	.short	(.L_5 - .L_4)
	.align		4
.L_4:
        /*0010*/ 	.word	index@(triton_poi_fused__native_batch_norm_legit_no_training_hardtanh_20)
        /*0014*/ 	.word	0x00000000


	//----- nvinfo : EIATTR_FRAME_SIZE
	.align		4
.L_5:
        /*0018*/ 	.byte	0x04, 0x11
        /*001a*/ 	.short	(.L_7 - .L_6)
	.align		4
.L_6:
        /*001c*/ 	.word	index@(triton_poi_fused__native_batch_norm_legit_no_training_hardtanh_20)
        /*0020*/ 	.word	0x00000000


	//----- nvinfo : EIATTR_MIN_STACK_SIZE
	.align		4
.L_7:
        /*0024*/ 	.byte	0x04, 0x12
        /*0026*/ 	.short	(.L_9 - .L_8)
	.align		4
.L_8:
        /*0028*/ 	.word	index@(triton_poi_fused__native_batch_norm_legit_no_training_hardtanh_20)
        /*002c*/ 	.word	0x00000000
.L_9:


//--------------------- .nv.info.triton_poi_fused__native_batch_norm_legit_no_training_hardtanh_20 --------------------------
	.section	.nv.info.triton_poi_fused__native_batch_norm_legit_no_training_hardtanh_20,"",@"SHT_CUDA_INFO"
	.sectionflags	@""
	.align	4


	//----- nvinfo : EIATTR_CUDA_API_VERSION
	.align		4
        /*0000*/ 	.byte	0x04, 0x37
        /*0002*/ 	.short	(.L_11 - .L_10)
.L_10:
        /*0004*/ 	.word	0x0000007c


	//----- nvinfo : EIATTR_KPARAM_INFO
	.align		4
.L_11:
        /*0008*/ 	.byte	0x04, 0x17
        /*000a*/ 	.short	(.L_13 - .L_12)
.L_12:
        /*000c*/ 	.word	0x00000000
        /*0010*/ 	.short	0x0006
        /*0012*/ 	.short	0x0030
        /*0014*/ 	.byte	0x00, 0xf0, 0x11, 0x00


	//----- nvinfo : EIATTR_KPARAM_INFO
	.align		4
.L_13:
        /*0018*/ 	.byte	0x04, 0x17
        /*001a*/ 	.short	(.L_15 - .L_14)
.L_14:
        /*001c*/ 	.word	0x00000000
        /*0020*/ 	.short	0x0005
        /*0022*/ 	.short	0x0028
        /*0024*/ 	.byte	0x00, 0xf4, 0x21, 0x00


	//----- nvinfo : EIATTR_KPARAM_INFO
	.align		4
.L_15:
        /*0028*/ 	.byte	0x04, 0x17
        /*002a*/ 	.short	(.L_17 - .L_16)
.L_16:
        /*002c*/ 	.word	0x00000000
        /*0030*/ 	.short	0x0004
        /*0032*/ 	.short	0x0020
        /*0034*/ 	.byte	0x00, 0xf4, 0x21, 0x00


	//----- nvinfo : EIATTR_KPARAM_INFO
	.align		4
.L_17:
        /*0038*/ 	.byte	0x04, 0x17
        /*003a*/ 	.short	(.L_19 - .L_18)
.L_18:
        /*003c*/ 	.word	0x00000000
        /*0040*/ 	.short	0x0003
        /*0042*/ 	.short	0x0018
        /*0044*/ 	.byte	0x00, 0xf4, 0x21, 0x00


	//----- nvinfo : EIATTR_KPARAM_INFO
	.align		4
.L_19:
        /*0048*/ 	.byte	0x04, 0x17
        /*004a*/ 	.short	(.L_21 - .L_20)
.L_20:
        /*004c*/ 	.word	0x00000000
        /*0050*/ 	.short	0x0002
        /*0052*/ 	.short	0x0010
        /*0054*/ 	.byte	0x00, 0xf4, 0x21, 0x00


	//----- nvinfo : EIATTR_KPARAM_INFO
	.align		4
.L_21:
        /*0058*/ 	.byte	0x04, 0x17
        /*005a*/ 	.short	(.L_23 - .L_22)
.L_22:
        /*005c*/ 	.word	0x00000000
        /*0060*/ 	.short	0x0001
        /*0062*/ 	.short	0x0008
        /*0064*/ 	.byte	0x00, 0xf4, 0x21, 0x00


	//----- nvinfo : EIATTR_KPARAM_INFO
	.align		4
.L_23:
        /*0068*/ 	.byte	0x04, 0x17
        /*006a*/ 	.short	(.L_25 - .L_24)
.L_24:
        /*006c*/ 	.word	0x00000000
        /*0070*/ 	.short	0x0000
        /*0072*/ 	.short	0x0000
        /*0074*/ 	.byte	0x00, 0xf4, 0x21, 0x00


	//----- nvinfo : EIATTR_SPARSE_MMA_MASK
	.align		4
.L_25:
        /*0078*/ 	.byte	0x03, 0x50
        /*007a*/ 	.short	0x0000


	//----- nvinfo : EIATTR_MAXREG_COUNT
	.align		4
        /*007c*/ 	.byte	0x03, 0x1b
        /*007e*/ 	.short	0x00ff


	//----- nvinfo : EIATTR_EXIT_INSTR_OFFSETS
	.align		4
        /*0080*/ 	.byte	0x04, 0x1c
        /*0082*/ 	.short	(.L_27 - .L_26)


	//   ....[0]....
.L_26:
        /*0084*/ 	.word	0x00000420


	//----- nvinfo : EIATTR_REQNTID
	.align		4
.L_27:
        /*0088*/ 	.byte	0x04, 0x10
        /*008a*/ 	.short	(.L_29 - .L_28)
.L_28:
        /*008c*/ 	.word	0x00000100
        /*0090*/ 	.word	0x00000001
        /*0094*/ 	.word	0x00000001


	//----- nvinfo : EIATTR_CBANK_PARAM_SIZE
	.align		4
.L_29:
        /*0098*/ 	.byte	0x03, 0x19
        /*009a*/ 	.short	0x0034


	//----- nvinfo : EIATTR_PARAM_CBANK
	.align		4
        /*009c*/ 	.byte	0x04, 0x0a
        /*009e*/ 	.short	(.L_31 - .L_30)
	.align		4
.L_30:
        /*00a0*/ 	.word	index@(.nv.constant0.triton_poi_fused__native_batch_norm_legit_no_training_hardtanh_20)
        /*00a4*/ 	.short	0x0210
        /*00a6*/ 	.short	0x0034


	//----- nvinfo : EIATTR_SW_WAR
	.align		4
.L_31:
        /*00a8*/ 	.byte	0x04, 0x36
        /*00aa*/ 	.short	(.L_33 - .L_32)
.L_32:
        /*00ac*/ 	.word	0x00000008
.L_33:


//--------------------- .nv.callgraph             --------------------------
	.section	.nv.callgraph,"",@"SHT_CUDA_CALLGRAPH"
	.align	4
	.sectionentsize	8
	.align		4
        /*0000*/ 	.word	0x00000000
	.align		4
        /*0004*/ 	.word	0xffffffff
	.align		4
        /*0008*/ 	.word	0x00000000
	.align		4
        /*000c*/ 	.word	0xfffffffe
	.align		4
        /*0010*/ 	.word	0x00000000
	.align		4
        /*0014*/ 	.word	0xfffffffd
	.align		4
        /*0018*/ 	.word	0x00000000
	.align		4
        /*001c*/ 	.word	0xfffffffc


//--------------------- .nv.constant4             --------------------------
	.section	.nv.constant4,"a",@progbits
	.align	8
	.align		8
.nv.constant4:
        /*0000*/ 	.dword	_$_str
	.align		8
        /*0008*/ 	.dword	_$_str_$_2


//--------------------- .text.triton_poi_fused__native_batch_norm_legit_no_training_hardtanh_20 --------------------------
	.section	.text.triton_poi_fused__native_batch_norm_legit_no_training_hardtanh_20,"ax",@progbits
	.align	128
        .global         triton_poi_fused__native_batch_norm_legit_no_training_hardtanh_20
        .type           triton_poi_fused__native_batch_norm_legit_no_training_hardtanh_20,@function
        .size           triton_poi_fused__native_batch_norm_legit_no_training_hardtanh_20,(.L_x_1 - triton_poi_fused__native_batch_norm_legit_no_training_hardtanh_20)
        .other          triton_poi_fused__native_batch_norm_legit_no_training_hardtanh_20,@"STO_CUDA_ENTRY STV_DEFAULT"
triton_poi_fused__native_batch_norm_legit_no_training_hardtanh_20:
.text.triton_poi_fused__native_batch_norm_legit_no_training_hardtanh_20:
[----:B------:R-:W-:Y:S01]  /*0000*/  LDC R1, c[0x0][0x28] ;  /* 0x00000a00ff017b82 */ /* 0x000fe20000000800 */
[----:B------:R-:W1:Y:S07]  /*0010*/  S2R R0, SR_TID.X ;  /* 0x0000000000007919 */ /* 0x000e6e0000002100 */
[----:B------:R-:W2:Y:S01]  /*0020*/  LDC.64 R2, c[0x0][0x220] ;  /* 0x00008800ff027b82 */ /* 0x000ea20000000a00 */
[----:B------:R-:W-:Y:S01]  /*0030*/  ULDC.64 UR4, c[0x0][0x208] ;  /* 0x0000820000047ab9 */ /* 0x000fe20000000a00 */
[----:B------:R-:W3:Y:S06]  /*0040*/  S2R R5, SR_CTAID.X ;  /* 0x0000000000057919 */ /* 0x000eec0000002500 */
[----:B------:R-:W4:Y:S08]  /*0050*/  LDC.64 R6, c[0x0][0x218] ;  /* 0x00008600ff067b82 */ /* 0x000f300000000a00 */
[----:B------:R-:W5:Y:S08]  /*0060*/  LDC.64 R8, c[0x0][0x228] ;  /* 0x00008a00ff087b82 */ /* 0x000f700000000a00 */
[----:B------:R-:W5:Y:S01]  /*0070*/  LDC.64 R10, c[0x0][0x230] ;  /* 0x00008c00ff0a7b82 */ /* 0x000f620000000a00 */
[----:B-1----:R-:W-:-:S04]  /*0080*/  SHF.L.U32 R0, R0, 0x1, RZ ;  /* 0x0000000100007819 */ /* 0x002fc800000006ff */
[----:B------:R-:W-:-:S04]  /*0090*/  LOP3.LUT R0, R0, 0x1fe, RZ, 0xc0, !PT ;  /* 0x000001fe00007812 */ /* 0x000fc800078ec0ff */
[----:B---3--:R-:W-:-:S05]  /*00a0*/  LEA R0, R5, R0, 0x9 ;  /* 0x0000000005007211 */ /* 0x008fca00078e48ff */
[----:B------:R-:W-:-:S05]  /*00b0*/  IMAD.HI R4, R0, 0x38e38e39, RZ ;  /* 0x38e38e3900047827 */ /* 0x000fca00078e02ff */
[----:B------:R-:W-:-:S04]  /*00c0*/  SHF.R.U32.HI R5, RZ, 0x1f, R4 ;  /* 0x0000001fff057819 */ /* 0x000fc80000011604 */
[----:B------:R-:W-:-:S05]  /*00d0*/  LEA.HI.SX32 R5, R4, R5, 0x19 ;  /* 0x0000000504057211 */ /* 0x000fca00078fcaff */
[----:B------:R-:W-:Y:S02]  /*00e0*/  IMAD R13, R5, -0x240, R0 ;  /* 0xfffffdc0050d7824 */ /* 0x000fe400078e0200 */
[----:B------:R-:W1:Y:S02]  /*00f0*/  LDC.64 R4, c[0x0][0x210] ;  /* 0x00008400ff047b82 */ /* 0x000e640000000a00 */
[----:B--2---:R-:W-:-:S06]  /*0100*/  IMAD.WIDE R2, R13, 0x4, R2 ;  /* 0x000000040d027825 */ /* 0x004fcc00078e0202 */
[----:B------:R-:W2:Y:S01]  /*0110*/  LDG.E.EL.64 R2, desc[UR4][R2.64] ;  /* 0x0000000402027981 */ /* 0x000ea2000c2e1b00 */
[----:B----4-:R-:W-:-:S04]  /*0120*/  IMAD.WIDE R6, R13, 0x4, R6 ;  /* 0x000000040d067825 */ /* 0x010fc800078e0206 */
[C---:B-----5:R-:W-:Y:S02]  /*0130*/  IMAD.WIDE R8, R13.reuse, 0x4, R8 ;  /* 0x000000040d087825 */ /* 0x060fe400078e0208 */
[----:B------:R-:W3:Y:S02]  /*0140*/  LDG.E.EL.64 R6, desc[UR4][R6.64] ;  /* 0x0000000406067981 */ /* 0x000ee4000c2e1b00 */
[----:B0-----:R-:W-:Y:S02]  /*0150*/  IMAD.WIDE R10, R13, 0x4, R10 ;  /* 0x000000040d0a7825 */ /* 0x001fe400078e020a */
[----:B------:R-:W4:Y:S04]  /*0160*/  LDG.E.EL.64 R8, desc[UR4][R8.64] ;  /* 0x0000000408087981 */ /* 0x000f28000c2e1b00 */
[----:B------:R-:W4:Y:S01]  /*0170*/  LDG.E.EL.64 R10, desc[UR4][R10.64] ;  /* 0x000000040a0a7981 */ /* 0x000f22000c2e1b00 */
[----:B-1----:R-:W-:-:S06]  /*0180*/  IMAD.WIDE R4, R0, 0x4, R4 ;  /* 0x0000000400047825 */ /* 0x002fcc00078e0204 */
[----:B------:R-:W3:Y:S01]  /*0190*/  LDG.E.64 R4, desc[UR4][R4.64] ;  /* 0x0000000404047981 */ /* 0x000ee2000c1e1b00 */
[----:B--2---:R-:W-:Y:S01]  /*01a0*/  FADD R2, R2, 9.9999997473787516356e-06 ;  /* 0x3727c5ac02027421 */ /* 0x004fe20000000000 */
[----:B------:R-:W-:-:S03]  /*01b0*/  FADD R3, R3, 9.9999997473787516356e-06 ;  /* 0x3727c5ac03037421 */ /* 0x000fc60000000000 */
[----:B------:R-:W0:Y:S08]  /*01c0*/  MUFU.SQRT R12, R2 ;  /* 0x00000002000c7308 */ /* 0x000e300000002000 */
[----:B------:R-:W1:Y:S01]  /*01d0*/  MUFU.SQRT R13, R3 ;  /* 0x00000003000d7308 */ /* 0x000e620000002000 */
[C---:B0-----:R-:W-:Y:S02]  /*01e0*/  FSETP.GT.AND P0, PT, R12.reuse, 8.50705917302346158658e+37, PT ;  /* 0x7e8000000c00780b */ /* 0x041fe40003f04000 */
[----:B------:R-:W-:-:S02]  /*01f0*/  FSETP.GEU.AND P2, PT, R12, 1.175494350822287508e-38, PT ;  /* 0x008000000c00780b */ /* 0x000fc40003f4e000 */
[C---:B-1----:R-:W-:Y:S02]  /*0200*/  FSETP.GT.AND P1, PT, R13.reuse, 8.50705917302346158658e+37, PT ;  /* 0x7e8000000d00780b */ /* 0x042fe40003f24000 */
[----:B------:R-:W-:-:S07]  /*0210*/  FSETP.GEU.AND P3, PT, R13, 1.175494350822287508e-38, PT ;  /* 0x008000000d00780b */ /* 0x000fce0003f6e000 */
[----:B------:R-:W-:Y:S01]  /*0220*/  @P0 FMUL R12, R12, 0.25 ;  /* 0x3e8000000c0c0820 */ /* 0x000fe20000400000 */
[----:B------:R-:W-:-:S03]  /*0230*/  HFMA2.MMA R2, -RZ, RZ, 1.625, 0 ;  /* 0x3e800000ff027435 */ /* 0x000fc600000001ff */
[----:B------:R-:W-:Y:S01]  /*0240*/  @!P2 FMUL R12, R12, 16777216 ;  /* 0x4b8000000c0ca820 */ /* 0x000fe20000400000 */
[----:B------:R-:W-:-:S04]  /*0250*/  @P1 FMUL R13, R13, 0.25 ;  /* 0x3e8000000d0d1820 */ /* 0x000fc80000400000 */
[----:B------:R-:W-:Y:S01]  /*0260*/  @!P3 FMUL R13, R13, 16777216 ;  /* 0x4b8000000d0db820 */ /* 0x000fe20000400000 */
[----:B------:R-:W0:Y:S01]  /*0270*/  MUFU.RCP R12, R12 ;  /* 0x0000000c000c7308 */ /* 0x000e220000001000 */
[----:B------:R-:W-:-:S07]  /*0280*/  FSEL R3, R2, 1, P0 ;  /* 0x3f80000002037808 */ /* 0x000fce0000000000 */
[----:B------:R-:W1:Y:S01]  /*0290*/  MUFU.RCP R13, R13 ;  /* 0x0000000d000d7308 */ /* 0x000e620000001000 */
[----:B------:R-:W-:Y:S01]  /*02a0*/  FSEL R2, R2, 1, P1 ;  /* 0x3f80000002027808 */ /* 0x000fe20000800000 */
[----:B------:R-:W-:Y:S01]  /*02b0*/  @!P2 FMUL R3, R3, 16777216 ;  /* 0x4b8000000303a820 */ /* 0x000fe20000400000 */
[----:B---3--:R-:W-:-:S03]  /*02c0*/  FADD R4, R4, -R6 ;  /* 0x8000000604047221 */ /* 0x008fc60000000000 */
[----:B------:R-:W-:Y:S01]  /*02d0*/  @!P3 FMUL R2, R2, 16777216 ;  /* 0x4b8000000202b820 */ /* 0x000fe20000400000 */
[----:B0-----:R-:W-:Y:S01]  /*02e0*/  FMUL R3, R12, R3 ;  /* 0x000000030c037220 */ /* 0x001fe20000400000 */
[----:B------:R-:W-:-:S03]  /*02f0*/  FADD R5, R5, -R7 ;  /* 0x8000000705057221 */ /* 0x000fc60000000000 */
[----:B------:R-:W-:Y:S01]  /*0300*/  FMUL R7, R4, R3 ;  /* 0x0000000304077220 */ /* 0x000fe20000400000 */
[----:B-1----:R-:W-:-:S03]  /*0310*/  FMUL R2, R13, R2 ;  /* 0x000000020d027220 */ /* 0x002fc60000400000 */
[----:B----4-:R-:W-:Y:S01]  /*0320*/  FFMA R7, R8, R7, R10 ;  /* 0x0000000708077223 */ /* 0x010fe2000000000a */
[----:B------:R-:W-:Y:S02]  /*0330*/  FMUL R4, R5, R2 ;  /* 0x0000000205047220 */ /* 0x000fe40000400000 */
[----:B------:R-:W0:Y:S02]  /*0340*/  LDC.64 R2, c[0x0][0x238] ;  /* 0x00008e00ff027b82 */ /* 0x000e240000000a00 */
[----:B------:R-:W-:Y:S01]  /*0350*/  FFMA R4, R9, R4, R11 ;  /* 0x0000000409047223 */ /* 0x000fe2000000000b */
[----:B------:R-:W-:-:S04]  /*0360*/  FSETP.GTU.AND P0, PT, R7, RZ, PT ;  /* 0x000000ff0700720b */ /* 0x000fc80003f0c000 */
[C---:B------:R-:W-:Y:S02]  /*0370*/  FSETP.GTU.AND P1, PT, R4.reuse, RZ, PT ;  /* 0x000000ff0400720b */ /* 0x040fe40003f2c000 */
[----:B------:R-:W-:Y:S02]  /*0380*/  FSEL R6, R7, RZ, P0 ;  /* 0x000000ff07067208 */ /* 0x000fe40000000000 */
[----:B------:R-:W-:Y:S02]  /*0390*/  FSEL R7, R4, RZ, P1 ;  /* 0x000000ff04077208 */ /* 0x000fe40000800000 */
[C---:B------:R-:W-:Y:S02]  /*03a0*/  FSETP.GEU.AND P2, PT, R6.reuse, 6, PT ;  /* 0x40c000000600780b */ /* 0x040fe40003f4e000 */
[----:B------:R-:W-:Y:S02]  /*03b0*/  FSETP.GEU.AND P3, PT, R7, 6, PT ;  /* 0x40c000000700780b */ /* 0x000fe40003f6e000 */
[----:B------:R-:W-:-:S02]  /*03c0*/  FSETP.NAN.AND P0, PT, R6, R6, PT ;  /* 0x000000060600720b */ /* 0x000fc40003f08000 */
[----:B------:R-:W-:Y:S01]  /*03d0*/  FSETP.NAN.AND P1, PT, R7, R7, PT ;  /* 0x000000070700720b */ /* 0x000fe20003f28000 */
[----:B0-----:R-:W-:-:S06]  /*03e0*/  IMAD.WIDE R2, R0, 0x4, R2 ;  /* 0x0000000400027825 */ /* 0x001fcc00078e0202 */
[----:B------:R-:W-:Y:S02]  /*03f0*/  @P2 SEL R6, R6, 0x40c00000, P0 ;  /* 0x40c0000006062807 */ /* 0x000fe40000000000 */
[----:B------:R-:W-:-:S05]  /*0400*/  @P3 SEL R7, R7, 0x40c00000, P1 ;  /* 0x40c0000007073807 */ /* 0x000fca0000800000 */
[----:B------:R-:W-:Y:S01]  /*0410*/  STG.E.64 desc[UR4][R2.64], R6 ;  /* 0x0000000602007986 */ /* 0x000fe2000c101b04 */
[----:B------:R-:W-:Y:S05]  /*0420*/  EXIT ;  /* 0x000000000000794d */ /* 0x000fea0003800000 */
.L_x_0:
[----:B------:R-:W-:-:S00]  /*0430*/  BRA `(.L_x_0) ;  /* 0xfffffffc00fc7947 */ /* 0x000fc0000383ffff */
[----:B------:R-:W-:-:S00]  /*0440*/  NOP ;  /* 0x0000000000007918 */ /* 0x000fc00000000000 */
        /* <DEDUP_REMOVED lines=11> */
.L_x_1:


//--------------------- .nv.global.init           --------------------------
	.section	.nv.global.init,"aw",@progbits
.nv.global.init:
	.type		_$_str,@object
	.size		_$_str,(_$_str_$_2 - _$_str)
_$_str:
        /*0000*/ 	.byte	0x5f, 0x5f, 0x43, 0x55, 0x44, 0x41, 0x5f, 0x46, 0x54, 0x5a, 0x00
	.type		_$_str_$_2,@object
	.size		_$_str_$_2,(.L_1 - _$_str_$_2)
_$_str_$_2:
        /*000b*/ 	.byte	0x5f, 0x5f, 0x43, 0x55, 0x44, 0x41, 0x5f, 0x50, 0x52, 0x45, 0x43, 0x5f, 0x53, 0x51, 0x52, 0x54
        /*001b*/ 	.byte	0x00
.L_1:


//--------------------- .nv.constant0.triton_poi_fused__native_batch_norm_legit_no_training_hardtanh_20 --------------------------
	.section	.nv.constant0.triton_poi_fused__native_batch_norm_legit_no_training_hardtanh_20,"a",@progbits
	.sectionflags	@""
	.align	4
.nv.constant0.triton_poi_fused__native_batch_norm_legit_no_training_hardtanh_20:
	.zero		580
